	.headerflags	@"EF_CUDA_TEXMODE_UNIFIED EF_CUDA_64BIT_ADDRESS EF_CUDA_ACCELERATORS EF_CUDA_SM90 EF_CUDA_VIRTUAL_SM(EF_CUDA_SM90)"
	.elftype	@"ET_EXEC"


//--------------------- .nv.info                  --------------------------
	.section	.nv.info,"",@"SHT_CUDA_INFO"
	.align	4


	//----- nvinfo : EIATTR_REGCOUNT
	.align		4
        /*0000*/ 	.byte	0x04, 0x2f
        /*0002*/ 	.short	(.L_2 - .L_1)
	.align		4
.L_1:
        /*0004*/ 	.word	index@(triton_per_fused__native_batch_norm_legit_24)
        /*0008*/ 	.word	0x0000001c


	//----- nvinfo : EIATTR_MIN_STACK_SIZE
	.align		4
.L_2:
        /*000c*/ 	.byte	0x04, 0x12
        /*000e*/ 	.short	(.L_4 - .L_3)
	.align		4
.L_3:
        /*0010*/ 	.word	index@(triton_per_fused__native_batch_norm_legit_24)
        /*0014*/ 	.word	0x00000000


	//----- nvinfo : EIATTR_FRAME_SIZE
	.align		4
.L_4:
        /*0018*/ 	.byte	0x04, 0x11
        /*001a*/ 	.short	(.L_6 - .L_5)
	.align		4
.L_5:
        /*001c*/ 	.word	index@(triton_per_fused__native_batch_norm_legit_24)
        /*0020*/ 	.word	0x00000000


	//----- nvinfo : EIATTR_MIN_STACK_SIZE
	.align		4
.L_6:
        /*0024*/ 	.byte	0x04, 0x12
        /*0026*/ 	.short	(.L_8 - .L_7)
	.align		4
.L_7:
        /*0028*/ 	.word	index@(triton_per_fused__native_batch_norm_legit_24)
        /*002c*/ 	.word	0x00000000
.L_8:


//--------------------- .nv.info.triton_per_fused__native_batch_norm_legit_24 --------------------------
	.section	.nv.info.triton_per_fused__native_batch_norm_legit_24,"",@"SHT_CUDA_INFO"
	.sectionflags	@""
	.align	4


	//----- nvinfo : EIATTR_CUDA_API_VERSION
	.align		4
        /*0000*/ 	.byte	0x04, 0x37
        /*0002*/ 	.short	(.L_10 - .L_9)
.L_9:
        /*0004*/ 	.word	0x0000007c


	//----- nvinfo : EIATTR_KPARAM_INFO
	.align		4
.L_10:
        /*0008*/ 	.byte	0x04, 0x17
        /*000a*/ 	.short	(.L_12 - .L_11)
.L_11:
        /*000c*/ 	.word	0x00000000
        /*0010*/ 	.short	0x0004
        /*0012*/ 	.short	0x001c
        /*0014*/ 	.byte	0x00, 0xf0, 0x11, 0x00


	//----- nvinfo : EIATTR_KPARAM_INFO
	.align		4
.L_12:
        /*0018*/ 	.byte	0x04, 0x17
        /*001a*/ 	.short	(.L_14 - .L_13)
.L_13:
        /*001c*/ 	.word	0x00000000
        /*0020*/ 	.short	0x0003
        /*0022*/ 	.short	0x0018
        /*0024*/ 	.byte	0x00, 0xf0, 0x11, 0x00


	//----- nvinfo : EIATTR_KPARAM_INFO
	.align		4
.L_14:
        /*0028*/ 	.byte	0x04, 0x17
        /*002a*/ 	.short	(.L_16 - .L_15)
.L_15:
        /*002c*/ 	.word	0x00000000
        /*0030*/ 	.short	0x0002
        /*0032*/ 	.short	0x0010
        /*0034*/ 	.byte	0x00, 0xf4, 0x21, 0x00


	//----- nvinfo : EIATTR_KPARAM_INFO
	.align		4
.L_16:
        /*0038*/ 	.byte	0x04, 0x17
        /*003a*/ 	.short	(.L_18 - .L_17)
.L_17:
        /*003c*/ 	.word	0x00000000
        /*0040*/ 	.short	0x0001
        /*0042*/ 	.short	0x0008
        /*0044*/ 	.byte	0x00, 0xf4, 0x21, 0x00


	//----- nvinfo : EIATTR_KPARAM_INFO
	.align		4
.L_18:
        /*0048*/ 	.byte	0x04, 0x17
        /*004a*/ 	.short	(.L_20 - .L_19)
.L_19:
        /*004c*/ 	.word	0x00000000
        /*0050*/ 	.short	0x0000
        /*0052*/ 	.short	0x0000
        /*0054*/ 	.byte	0x00, 0xf4, 0x21, 0x00


	//----- nvinfo : EIATTR_SPARSE_MMA_MASK
	.align		4
.L_20:
        /*0058*/ 	.byte	0x03, 0x50
        /*005a*/ 	.short	0x0000


	//----- nvinfo : EIATTR_MAXREG_COUNT
	.align		4
        /*005c*/ 	.byte	0x03, 0x1b
        /*005e*/ 	.short	0x00ff


	//----- nvinfo : EIATTR_COOP_GROUP_MASK_REGIDS
	.align		4
        /*0060*/ 	.byte	0x04, 0x29
        /*0062*/ 	.short	(.L_22 - .L_21)


	//   ....[0]....
.L_21:
        /*0064*/ 	.word	0xffffffff


	//   ....[1]....
        /*0068*/ 	.word	0xffffffff


	//   ....[2]....
        /*006c*/ 	.word	0xffffffff


	//   ....[3]....
        /*0070*/ 	.word	0xffffffff


	//   ....[4]....
        /*0074*/ 	.word	0xffffffff


	//   ....[5]....
        /*0078*/ 	.word	0xffffffff


	//   ....[6]....
        /*007c*/ 	.word	0xffffffff


	//   ....[7]....
        /*0080*/ 	.word	0xffffffff


	//   ....[8]....
        /*0084*/ 	.word	0xffffffff


	//   ....[9]....
        /*0088*/ 	.word	0xffffffff


	//   ....[10]....
        /*008c*/ 	.word	0xffffffff


	//   ....[11]....
        /*0090*/ 	.word	0xffffffff


	//   ....[12]....
        /*0094*/ 	.word	0xffffffff


	//   ....[13]....
        /*0098*/ 	.word	0xffffffff


	//   ....[14]....
        /*009c*/ 	.word	0xffffffff


	//   ....[15]....
        /*00a0*/ 	.word	0xffffffff


	//   ....[16]....
        /*00a4*/ 	.word	0xffffffff


	//   ....[17]....
        /*00a8*/ 	.word	0xffffffff


	//   ....[18]....
        /*00ac*/ 	.word	0xffffffff


	//   ....[19]....
        /*00b0*/ 	.word	0xffffffff


	//----- nvinfo : EIATTR_COOP_GROUP_INSTR_OFFSETS
	.align		4
.L_22:
        /*00b4*/ 	.byte	0x04, 0x28
        /*00b6*/ 	.short	(.L_24 - .L_23)


	//   ....[0]....
.L_23:
        /*00b8*/ 	.word	0x00000240


	//   ....[1]....
        /*00bc*/ 	.word	0x00000260


	//   ....[2]....
        /*00c0*/ 	.word	0x00000270


	//   ....[3]....
        /*00c4*/ 	.word	0x00000280


	//   ....[4]....
        /*00c8*/ 	.word	0x000002b0


	//   ....[5]....
        /*00cc*/ 	.word	0x000002e0


	//   ....[6]....
        /*00d0*/ 	.word	0x00000310


	//   ....[7]....
        /*00d4*/ 	.word	0x00000340


	//   ....[8]....
        /*00d8*/ 	.word	0x00000410


	//   ....[9]....
        /*00dc*/ 	.word	0x00000430


	//   ....[10]....
        /*00e0*/ 	.word	0x00000530


	//   ....[11]....
        /*00e4*/ 	.word	0x00000570


	//   ....[12]....
        /*00e8*/ 	.word	0x00000590


	//   ....[13]....
        /*00ec*/ 	.word	0x000005a0


	//   ....[14]....
        /*00f0*/ 	.word	0x00000640


	//   ....[15]....
        /*00f4*/ 	.word	0x00000650


	//   ....[16]....
        /*00f8*/ 	.word	0x00000660


	//   ....[17]....
        /*00fc*/ 	.word	0x00000670


	//   ....[18]....
        /*0100*/ 	.word	0x00000780


	//   ....[19]....
        /*0104*/ 	.word	0x000007b0


	//----- nvinfo : EIATTR_EXIT_INSTR_OFFSETS
	.align		4
.L_24:
        /*0108*/ 	.byte	0x04, 0x1c
        /*010a*/ 	.short	(.L_26 - .L_25)


	//   ....[0]....
.L_25:
        /*010c*/ 	.word	0x00000900


	//   ....[1]....
        /*0110*/ 	.word	0x00000930


	//----- nvinfo : EIATTR_REQNTID
	.align		4
.L_26:
        /*0114*/ 	.byte	0x04, 0x10
        /*0116*/ 	.short	(.L_28 - .L_27)
.L_27:
        /*0118*/ 	.word	0x00000080
        /*011c*/ 	.word	0x00000001
        /*0120*/ 	.word	0x00000001


	//----- nvinfo : EIATTR_CBANK_PARAM_SIZE
	.align		4
.L_28:
        /*0124*/ 	.byte	0x03, 0x19
        /*0126*/ 	.short	0x0020


	//----- nvinfo : EIATTR_PARAM_CBANK
	.align		4
        /*0128*/ 	.byte	0x04, 0x0a
        /*012a*/ 	.short	(.L_30 - .L_29)
	.align		4
.L_29:
        /*012c*/ 	.word	index@(.nv.constant0.triton_per_fused__native_batch_norm_legit_24)
        /*0130*/ 	.short	0x0210
        /*0132*/ 	.short	0x0020


	//----- nvinfo : EIATTR_SW_WAR
	.align		4
.L_30:
        /*0134*/ 	.byte	0x04, 0x36
        /*0136*/ 	.short	(.L_32 - .L_31)
.L_31:
        /*0138*/ 	.word	0x00000008
.L_32:


//--------------------- .nv.callgraph             --------------------------
	.section	.nv.callgraph,"",@"SHT_CUDA_CALLGRAPH"
	.align	4
	.sectionentsize	8
	.align		4
        /*0000*/ 	.word	0x00000000
	.align		4
        /*0004*/ 	.word	0xffffffff
	.align		4
        /*0008*/ 	.word	0x00000000
	.align		4
        /*000c*/ 	.word	0xfffffffe
	.align		4
        /*0010*/ 	.word	0x00000000
	.align		4
        /*0014*/ 	.word	0xfffffffd
	.align		4
        /*0018*/ 	.word	0x00000000
	.align		4
        /*001c*/ 	.word	0xfffffffc


//--------------------- .nv.constant4             --------------------------
	.section	.nv.constant4,"a",@progbits
	.align	8
	.align		8
.nv.constant4:
        /*0000*/ 	.dword	_$_str


//--------------------- .text.triton_per_fused__native_batch_norm_legit_24 --------------------------
	.section	.text.triton_per_fused__native_batch_norm_legit_24,"ax",@progbits
	.sectionflags	@"SHF_BARRIERS=1"
	.align	128
        .global         triton_per_fused__native_batch_norm_legit_24
        .type           triton_per_fused__native_batch_norm_legit_24,@function
        .size           triton_per_fused__native_batch_norm_legit_24,(.L_x_1 - triton_per_fused__native_batch_norm_legit_24)
        .other          triton_per_fused__native_batch_norm_legit_24,@"STO_CUDA_ENTRY STV_DEFAULT"
triton_per_fused__native_batch_norm_legit_24:
.text.triton_per_fused__native_batch_norm_legit_24:
[----:B------:R-:W0:Y:S02]  /*0000*/  LDC R1, c[0x0][0x28] ;  /* 0x00000a00ff017b82 */ /* 0x000e240000000800 */
[----:B------:R-:W1:Y:S01]  /*0010*/  S2R R0, SR_CTAID.X ;  /* 0x0000000000007919 */ /* 0x000e620000002500 */
[----:B------:R-:W2:Y:S01]  /*0020*/  LDC.64 R6, c[0x0][0x218] ;  /* 0x00008600ff067b82 */ /* 0x000ea20000000a00 */
[----:B------:R-:W-:Y:S01]  /*0030*/  ULDC.64 UR6, c[0x0][0x208] ;  /* 0x0000820000067ab9 */ /* 0x000fe20000000a00 */
[----:B------:R-:W3:Y:S01]  /*0040*/  S2R R3, SR_TID.X ;  /* 0x0000000000037919 */ /* 0x000ee20000002100 */
[----:B-1----:R-:W-:Y:S01]  /*0050*/  IMAD.SHL.U32 R0, R0, 0x20, RZ ;  /* 0x0000002000007824 */ /* 0x002fe200078e00ff */
[C---:B---3--:R-:W-:Y:S01]  /*0060*/  SHF.L.U32 R9, R3.reuse, 0x2, RZ ;  /* 0x0000000203097819 */ /* 0x048fe200000006ff */
[----:B------:R-:W-:-:S03]  /*0070*/  IMAD.SHL.U32 R5, R3, 0x20, RZ ;  /* 0x0000002003057824 */ /* 0x000fc600078e00ff */
[----:B------:R-:W-:Y:S02]  /*0080*/  LOP3.LUT R4, R0, 0x1c, R9, 0xf8, !PT ;  /* 0x0000001c00047812 */ /* 0x000fe400078ef809 */
[----:B------:R-:W-:Y:S02]  /*0090*/  LOP3.LUT R5, R5, 0xf00, RZ, 0xc0, !PT ;  /* 0x00000f0005057812 */ /* 0x000fe400078ec0ff */
[----:B------:R-:W-:Y:S02]  /*00a0*/  SHF.R.S32.HI R11, RZ, 0x1f, R4 ;  /* 0x0000001fff0b7819 */ /* 0x000fe40000011404 */
[----:B------:R-:W-:Y:S02]  /*00b0*/  ISETP.GE.AND P1, PT, R4, 0x400, PT ;  /* 0x000004000400780c */ /* 0x000fe40003f26270 */
[----:B------:R-:W-:-:S04]  /*00c0*/  LEA.HI R11, R11, R4, RZ, 0x8 ;  /* 0x000000040b0b7211 */ /* 0x000fc800078f40ff */
[C---:B------:R-:W-:Y:S02]  /*00d0*/  LOP3.LUT R10, R11.reuse, 0xffffff00, RZ, 0xc0, !PT ;  /* 0xffffff000b0a7812 */ /* 0x040fe400078ec0ff */
[----:B------:R-:W-:Y:S02]  /*00e0*/  SHF.L.U32 R11, R11, 0x4, RZ ;  /* 0x000000040b0b7819 */ /* 0x000fe400000006ff */
[----:B------:R-:W-:Y:S02]  /*00f0*/  IADD3 R10, R5, R4, -R10 ;  /* 0x00000004050a7210 */ /* 0x000fe40007ffe80a */
[----:B------:R-:W-:Y:S02]  /*0100*/  CS2R R4, SRZ ;  /* 0x0000000000047805 */ /* 0x000fe4000001ff00 */
[----:B------:R-:W-:-:S05]  /*0110*/  LOP3.LUT R11, R11, 0xfffff000, RZ, 0xc0, !PT ;  /* 0xfffff0000b0b7812 */ /* 0x000fca00078ec0ff */
[----:B------:R-:W-:-:S04]  /*0120*/  IMAD.IADD R11, R11, 0x1, R10 ;  /* 0x000000010b0b7824 */ /* 0x000fc800078e020a */
[----:B--2---:R-:W-:Y:S01]  /*0130*/  IMAD.WIDE R16, R11, 0x4, R6 ;  /* 0x000000040b107825 */ /* 0x004fe200078e0206 */
[----:B------:R-:W-:-:S06]  /*0140*/  CS2R R6, SRZ ;  /* 0x0000000000067805 */ /* 0x000fcc000001ff00 */
[----:B------:R-:W2:Y:S01]  /*0150*/  @!P1 LDG.E.128 R4, desc[UR6][R16.64] ;  /* 0x0000000610049981 */ /* 0x000ea2000c1e1d00 */
[----:B------:R-:W1:Y:S01]  /*0160*/  S2UR UR5, SR_CgaCtaId ;  /* 0x00000000000579c3 */ /* 0x000e620000008800 */
[C---:B------:R-:W-:Y:S01]  /*0170*/  LOP3.LUT P3, RZ, R3.reuse, 0x18, RZ, 0xc0, !PT ;  /* 0x0000001803ff7812 */ /* 0x040fe2000786c0ff */
[----:B------:R-:W-:Y:S01]  /*0180*/  UMOV UR4, 0x400 ;  /* 0x0000040000047882 */ /* 0x000fe20000000000 */
[C---:B------:R-:W-:Y:S02]  /*0190*/  ISETP.GE.AND P2, PT, R3.reuse, 0x80, PT ;  /* 0x000000800300780c */ /* 0x040fe40003f46270 */
[----:B------:R-:W-:-:S04]  /*01a0*/  LOP3.LUT P0, RZ, R3, 0x3, RZ, 0xc0, !PT ;  /* 0x0000000303ff7812 */ /* 0x000fc8000780c0ff */
[----:B------:R-:W-:Y:S01]  /*01b0*/  ISETP.LT.AND P0, PT, R3, 0x80, !P0 ;  /* 0x000000800300780c */ /* 0x000fe20004701270 */
[----:B-1----:R-:W-:Y:S01]  /*01c0*/  UPRMT UR4, UR5, 0x654, UR4 ;  /* 0x0000065405047896 */ /* 0x002fe20008000004 */
[----:B--2---:R-:W-:Y:S02]  /*01d0*/  SEL R11, R4, RZ, !P1 ;  /* 0x000000ff040b7207 */ /* 0x004fe40004800000 */
[----:B------:R-:W-:Y:S02]  /*01e0*/  SEL R12, R5, RZ, !P1 ;  /* 0x000000ff050c7207 */ /* 0x000fe40004800000 */
[----:B------:R-:W-:Y:S02]  /*01f0*/  SEL R13, R6, RZ, !P1 ;  /* 0x000000ff060d7207 */ /* 0x000fe40004800000 */
[----:B------:R-:W-:Y:S02]  /*0200*/  SEL R14, R7, RZ, !P1 ;  /* 0x000000ff070e7207 */ /* 0x000fe40004800000 */
[----:B------:R-:W-:-:S02]  /*0210*/  FSEL R4, R11, RZ, !P1 ;  /* 0x000000ff0b047208 */ /* 0x000fc40004800000 */
[----:B------:R-:W-:Y:S02]  /*0220*/  FSEL R5, R12, RZ, !P1 ;  /* 0x000000ff0c057208 */ /* 0x000fe40004800000 */
[----:B------:R-:W-:Y:S01]  /*0230*/  FSEL R6, R13, RZ, !P1 ;  /* 0x000000ff0d067208 */ /* 0x000fe20004800000 */
[----:B------:R-:W1:Y:S01]  /*0240*/  SHFL.BFLY PT, R15, R4, 0x10, 0x1f ;  /* 0x0e001f00040f7f89 */ /* 0x000e6200000e0000 */
[----:B------:R-:W-:-:S03]  /*0250*/  FSEL R7, R14, RZ, !P1 ;  /* 0x000000ff0e077208 */ /* 0x000fc60004800000 */
[----:B------:R-:W2:Y:S04]  /*0260*/  SHFL.BFLY PT, R10, R5, 0x10, 0x1f ;  /* 0x0e001f00050a7f89 */ /* 0x000ea800000e0000 */
[----:B------:R-:W3:Y:S04]  /*0270*/  SHFL.BFLY PT, R17, R6, 0x10, 0x1f ;  /* 0x0e001f0006117f89 */ /* 0x000ee800000e0000 */
[----:B------:R-:W4:Y:S01]  /*0280*/  SHFL.BFLY PT, R22, R7, 0x10, 0x1f ;  /* 0x0e001f0007167f89 */ /* 0x000f2200000e0000 */
[----:B-1----:R-:W-:Y:S01]  /*0290*/  FADD R16, R4, R15 ;  /* 0x0000000f04107221 */ /* 0x002fe20000000000 */
[----:B--2---:R-:W-:-:S04]  /*02a0*/  FADD R18, R5, R10 ;  /* 0x0000000a05127221 */ /* 0x004fc80000000000 */
[----:B------:R-:W1:Y:S01]  /*02b0*/  SHFL.BFLY PT, R19, R16, 0x8, 0x1f ;  /* 0x0d001f0010137f89 */ /* 0x000e6200000e0000 */
[----:B------:R-:W-:Y:S01]  /*02c0*/  SHF.R.U32.HI R10, RZ, 0x5, R3 ;  /* 0x00000005ff0a7819 */ /* 0x000fe20000011603 */
[----:B---3--:R-:W-:Y:S02]  /*02d0*/  FADD R20, R6, R17 ;  /* 0x0000001106147221 */ /* 0x008fe40000000000 */
[----:B------:R-:W2:Y:S01]  /*02e0*/  SHFL.BFLY PT, R21, R18, 0x8, 0x1f ;  /* 0x0d001f0012157f89 */ /* 0x000ea200000e0000 */
[----:B------:R-:W-:Y:S01]  /*02f0*/  LOP3.LUT R17, R9, 0x1c, RZ, 0xc0, !PT ;  /* 0x0000001c09117812 */ /* 0x000fe200078ec0ff */
[----:B----4-:R-:W-:Y:S02]  /*0300*/  FADD R22, R7, R22 ;  /* 0x0000001607167221 */ /* 0x010fe40000000000 */
[----:B------:R-:W3:Y:S01]  /*0310*/  SHFL.BFLY PT, R23, R20, 0x8, 0x1f ;  /* 0x0d001f0014177f89 */ /* 0x000ee200000e0000 */
[----:B------:R-:W-:Y:S01]  /*0320*/  SGXT.U32 R10, R10, 0x2 ;  /* 0x000000020a0a781a */ /* 0x000fe20000000000 */
[----:B------:R-:W-:-:S02]  /*0330*/  IMAD.SHL.U32 R15, R17, 0x10, RZ ;  /* 0x00000010110f7824 */ /* 0x000fc400078e00ff */
[----:B------:R-:W4:Y:S01]  /*0340*/  SHFL.BFLY PT, R5, R22, 0x8, 0x1f ;  /* 0x0d001f0016057f89 */ /* 0x000f2200000e0000 */
[----:B------:R-:W-:Y:S01]  /*0350*/  SHF.L.U32 R4, R10, 0x2, RZ ;  /* 0x000000020a047819 */ /* 0x000fe200000006ff */
[----:B-1----:R-:W-:-:S03]  /*0360*/  FADD R19, R16, R19 ;  /* 0x0000001310137221 */ /* 0x002fc60000000000 */
[----:B------:R-:W-:Y:S01]  /*0370*/  LOP3.LUT R16, R15, R4, RZ, 0xfc, !PT ;  /* 0x000000040f107212 */ /* 0x000fe200078efcff */
[----:B--2---:R-:W-:-:S04]  /*0380*/  FADD R21, R18, R21 ;  /* 0x0000001512157221 */ /* 0x004fc80000000000 */
[----:B------:R-:W-:Y:S01]  /*0390*/  @!P3 STS [R16+UR4], R19 ;  /* 0x000000131000b988 */ /* 0x000fe20008000804 */
[----:B---3--:R-:W-:-:S03]  /*03a0*/  FADD R23, R20, R23 ;  /* 0x0000001714177221 */ /* 0x008fc60000000000 */
[----:B------:R-:W-:Y:S01]  /*03b0*/  @!P3 STS [R16+UR4+0x10], R21 ;  /* 0x000010151000b988 */ /* 0x000fe20008000804 */
[----:B----4-:R-:W-:-:S03]  /*03c0*/  FADD R7, R22, R5 ;  /* 0x0000000516077221 */ /* 0x010fc60000000000 */
[----:B------:R-:W-:Y:S04]  /*03d0*/  @!P3 STS [R16+UR4+0x20], R23 ;  /* 0x000020171000b988 */ /* 0x000fe80008000804 */
[----:B------:R-:W-:Y:S01]  /*03e0*/  @!P3 STS [R16+UR4+0x30], R7 ;  /* 0x000030071000b988 */ /* 0x000fe20008000804 */
[----:B------:R-:W-:Y:S06]  /*03f0*/  BAR.SYNC.DEFER_BLOCKING 0x0 ;  /* 0x0000000000007b1d */ /* 0x000fec0000010000 */
[----:B------:R-:W1:Y:S04]  /*0400*/  @!P2 LDS R8, [R9+UR4] ;  /* 0x000000040908a984 */ /* 0x000e680008000800 */
[----:B-1----:R-:W1:Y:S02]  /*0410*/  SHFL.BFLY PT, R5, R8, 0x2, 0x1f ;  /* 0x0c401f0008057f89 */ /* 0x002e6400000e0000 */
[----:B-1----:R-:W-:-:S05]  /*0420*/  FADD R18, R8, R5 ;  /* 0x0000000508127221 */ /* 0x002fca0000000000 */
[----:B------:R-:W1:Y:S02]  /*0430*/  SHFL.BFLY PT, R5, R18, 0x1, 0x1f ;  /* 0x0c201f0012057f89 */ /* 0x000e6400000e0000 */
[----:B-1----:R-:W-:-:S05]  /*0440*/  FADD R20, R18, R5 ;  /* 0x0000000512147221 */ /* 0x002fca0000000000 */
[----:B------:R-:W-:Y:S01]  /*0450*/  @P0 STS [R9+UR4], R20 ;  /* 0x0000001409000988 */ /* 0x000fe20008000804 */
[----:B------:R-:W-:Y:S06]  /*0460*/  BAR.SYNC.DEFER_BLOCKING 0x0 ;  /* 0x0000000000007b1d */ /* 0x000fec0000010000 */
[----:B------:R-:W1:Y:S04]  /*0470*/  LDS R4, [R15+UR4] ;  /* 0x000000040f047984 */ /* 0x000e680008000800 */
[----:B------:R-:W2:Y:S04]  /*0480*/  LDS R5, [R15+UR4+0x10] ;  /* 0x000010040f057984 */ /* 0x000ea80008000800 */
[----:B------:R-:W3:Y:S04]  /*0490*/  LDS R6, [R15+UR4+0x20] ;  /* 0x000020040f067984 */ /* 0x000ee80008000800 */
[----:B------:R-:W4:Y:S01]  /*04a0*/  LDS R7, [R15+UR4+0x30] ;  /* 0x000030040f077984 */ /* 0x000f220008000800 */
[----:B-1----:R-:W-:-:S04]  /*04b0*/  FFMA R11, R4, -0.0625, R11 ;  /* 0xbd800000040b7823 */ /* 0x002fc8000000000b */
[----:B------:R-:W-:Y:S01]  /*04c0*/  FMUL R11, R11, R11 ;  /* 0x0000000b0b0b7220 */ /* 0x000fe20000400000 */
[----:B--2---:R-:W-:Y:S01]  /*04d0*/  FFMA R12, R5, -0.0625, R12 ;  /* 0xbd800000050c7823 */ /* 0x004fe2000000000c */
[----:B---3--:R-:W-:-:S03]  /*04e0*/  FFMA R13, R6, -0.0625, R13 ;  /* 0xbd800000060d7823 */ /* 0x008fc6000000000d */
[----:B------:R-:W-:Y:S01]  /*04f0*/  FSEL R11, R11, RZ, !P1 ;  /* 0x000000ff0b0b7208 */ /* 0x000fe20004800000 */
[----:B------:R-:W-:Y:S01]  /*0500*/  FMUL R12, R12, R12 ;  /* 0x0000000c0c0c7220 */ /* 0x000fe20000400000 */
[----:B----4-:R-:W-:Y:S01]  /*0510*/  FFMA R14, R7, -0.0625, R14 ;  /* 0xbd800000070e7823 */ /* 0x010fe2000000000e */
[----:B------:R-:W-:Y:S02]  /*0520*/  FMUL R13, R13, R13 ;  /* 0x0000000d0d0d7220 */ /* 0x000fe40000400000 */
[----:B------:R-:W1:Y:S01]  /*0530*/  SHFL.BFLY PT, R8, R11, 0x10, 0x1f ;  /* 0x0e001f000b087f89 */ /* 0x000e6200000e0000 */
[----:B------:R-:W-:Y:S01]  /*0540*/  FSEL R12, R12, RZ, !P1 ;  /* 0x000000ff0c0c7208 */ /* 0x000fe20004800000 */
[----:B------:R-:W-:Y:S01]  /*0550*/  FMUL R14, R14, R14 ;  /* 0x0000000e0e0e7220 */ /* 0x000fe20000400000 */
[----:B------:R-:W-:-:S03]  /*0560*/  FSEL R13, R13, RZ, !P1 ;  /* 0x000000ff0d0d7208 */ /* 0x000fc60004800000 */
[----:B------:R-:W2:Y:S01]  /*0570*/  SHFL.BFLY PT, R19, R12, 0x10, 0x1f ;  /* 0x0e001f000c137f89 */ /* 0x000ea200000e0000 */
[----:B------:R-:W-:-:S03]  /*0580*/  FSEL R14, R14, RZ, !P1 ;  /* 0x000000ff0e0e7208 */ /* 0x000fc60004800000 */
[----:B------:R-:W3:Y:S04]  /*0590*/  SHFL.BFLY PT, R22, R13, 0x10, 0x1f ;  /* 0x0e001f000d167f89 */ /* 0x000ee800000e0000 */
[----:B------:R-:W4:Y:S01]  /*05a0*/  SHFL.BFLY PT, R21, R14, 0x10, 0x1f ;  /* 0x0e001f000e157f89 */ /* 0x000f2200000e0000 */
[----:B-1----:R-:W-:Y:S01]  /*05b0*/  FADD R18, R11, R8 ;  /* 0x000000080b127221 */ /* 0x002fe20000000000 */
[----:B------:R-:W-:-:S05]  /*05c0*/  IADD3 R8, R15, UR4, RZ ;  /* 0x000000040f087c10 */ /* 0x000fca000fffe0ff */
[----:B------:R-:W-:Y:S01]  /*05d0*/  IMAD R17, R17, -0xc, R8 ;  /* 0xfffffff411117824 */ /* 0x000fe200078e0208 */
[----:B------:R-:W-:Y:S01]  /*05e0*/  BAR.SYNC.DEFER_BLOCKING 0x0 ;  /* 0x0000000000007b1d */ /* 0x000fe20000010000 */
[----:B--2---:R-:W-:Y:S01]  /*05f0*/  FADD R20, R12, R19 ;  /* 0x000000130c147221 */ /* 0x004fe20000000000 */
[----:B------:R-:W-:Y:S01]  /*0600*/  LOP3.LUT R8, R3, 0x1f, RZ, 0xc0, !PT ;  /* 0x0000001f03087812 */ /* 0x000fe200078ec0ff */
[----:B---3--:R-:W-:-:S03]  /*0610*/  FADD R22, R13, R22 ;  /* 0x000000160d167221 */ /* 0x008fc60000000000 */
[----:B------:R-:W-:Y:S01]  /*0620*/  LEA R11, R8, UR4, 0x2 ;  /* 0x00000004080b7c11 */ /* 0x000fe2000f8e10ff */
[----:B----4-:R-:W-:Y:S01]  /*0630*/  FADD R24, R14, R21 ;  /* 0x000000150e187221 */ /* 0x010fe20000000000 */
[----:B------:R-:W1:Y:S04]  /*0640*/  SHFL.BFLY PT, R19, R18, 0x8, 0x1f ;  /* 0x0d001f0012137f89 */ /* 0x000e6800000e0000 */
[----:B------:R-:W2:Y:S04]  /*0650*/  SHFL.BFLY PT, R21, R20, 0x8, 0x1f ;  /* 0x0d001f0014157f89 */ /* 0x000ea800000e0000 */
[----:B------:R-:W3:Y:S04]  /*0660*/  SHFL.BFLY PT, R23, R22, 0x8, 0x1f ;  /* 0x0d001f0016177f89 */ /* 0x000ee800000e0000 */
[----:B------:R-:W4:Y:S04]  /*0670*/  SHFL.BFLY PT, R25, R24, 0x8, 0x1f ;  /* 0x0d001f0018197f89 */ /* 0x000f2800000e0000 */
[----:B------:R-:W-:Y:S01]  /*0680*/  STS.128 [R17], R4 ;  /* 0x0000000411007388 */ /* 0x000fe20000000c00 */
[----:B------:R-:W-:Y:S01]  /*0690*/  BAR.SYNC.DEFER_BLOCKING 0x0 ;  /* 0x0000000000007b1d */ /* 0x000fe20000010000 */
[----:B-1----:R-:W-:Y:S01]  /*06a0*/  FADD R19, R18, R19 ;  /* 0x0000001312137221 */ /* 0x002fe20000000000 */
[----:B--2---:R-:W-:Y:S01]  /*06b0*/  FADD R21, R20, R21 ;  /* 0x0000001514157221 */ /* 0x004fe20000000000 */
[----:B---3--:R-:W-:Y:S01]  /*06c0*/  FADD R23, R22, R23 ;  /* 0x0000001716177221 */ /* 0x008fe20000000000 */
[----:B----4-:R-:W-:-:S02]  /*06d0*/  FADD R25, R24, R25 ;  /* 0x0000001918197221 */ /* 0x010fc40000000000 */
[----:B------:R-:W-:Y:S02]  /*06e0*/  LDS R8, [R11] ;  /* 0x000000000b087984 */ /* 0x000fe40000000800 */
[----:B------:R-:W-:Y:S06]  /*06f0*/  BAR.SYNC.DEFER_BLOCKING 0x0 ;  /* 0x0000000000007b1d */ /* 0x000fec0000010000 */
[----:B------:R1:W-:Y:S04]  /*0700*/  @!P3 STS [R16+UR4], R19 ;  /* 0x000000131000b988 */ /* 0x0003e80008000804 */
[----:B------:R2:W-:Y:S04]  /*0710*/  @!P3 STS [R16+UR4+0x10], R21 ;  /* 0x000010151000b988 */ /* 0x0005e80008000804 */
[----:B------:R-:W-:Y:S01]  /*0720*/  @!P3 STS [R16+UR4+0x20], R23 ;  /* 0x000020171000b988 */ /* 0x000fe20008000804 */
[----:B-1----:R-:W1:Y:S03]  /*0730*/  LDC.64 R18, c[0x0][0x220] ;  /* 0x00008800ff127b82 */ /* 0x002e660000000a00 */
[----:B------:R-:W-:Y:S01]  /*0740*/  @!P3 STS [R16+UR4+0x30], R25 ;  /* 0x000030191000b988 */ /* 0x000fe20008000804 */
[----:B--2---:R-:W-:-:S04]  /*0750*/  LOP3.LUT R21, R0, 0x1f, R3, 0xf8, !PT ;  /* 0x0000001f00157812 */ /* 0x004fc800078ef803 */
[----:B------:R-:W-:Y:S06]  /*0760*/  BAR.SYNC.DEFER_BLOCKING 0x0 ;  /* 0x0000000000007b1d */ /* 0x000fec0000010000 */
[----:B------:R-:W2:Y:S04]  /*0770*/  @!P2 LDS R2, [R9+UR4] ;  /* 0x000000040902a984 */ /* 0x000ea80008000800 */
[----:B--2---:R-:W2:Y:S02]  /*0780*/  SHFL.BFLY PT, R5, R2, 0x2, 0x1f ;  /* 0x0c401f0002057f89 */ /* 0x004ea400000e0000 */
[----:B--2---:R-:W-:Y:S01]  /*0790*/  FADD R12, R2, R5 ;  /* 0x00000005020c7221 */ /* 0x004fe20000000000 */
[----:B------:R-:W-:-:S04]  /*07a0*/  IMAD.MOV.U32 R2, RZ, RZ, 0x3d800000 ;  /* 0x3d800000ff027424 */ /* 0x000fc800078e00ff */
[----:B------:R-:W2:Y:S02]  /*07b0*/  SHFL.BFLY PT, R5, R12, 0x1, 0x1f ;  /* 0x0c201f000c057f89 */ /* 0x000ea400000e0000 */
[----:B--2---:R-:W-:Y:S02]  /*07c0*/  FADD R14, R12, R5 ;  /* 0x000000050c0e7221 */ /* 0x004fe40000000000 */
[----:B------:R-:W2:Y:S03]  /*07d0*/  LDC.64 R12, c[0x0][0x210] ;  /* 0x00008400ff0c7b82 */ /* 0x000ea60000000a00 */
[----:B------:R-:W-:Y:S05]  /*07e0*/  @P0 STS [R9+UR4], R14 ;  /* 0x0000000e09000988 */ /* 0x000fea0008000804 */
[----:B------:R-:W-:Y:S01]  /*07f0*/  BAR.SYNC.DEFER_BLOCKING 0x0 ;  /* 0x0000000000007b1d */ /* 0x000fe20000010000 */
[----:B------:R-:W-:-:S04]  /*0800*/  ISETP.GE.AND P0, PT, R21, 0x400, PT ;  /* 0x000004001500780c */ /* 0x000fc80003f06270 */
[----:B------:R-:W-:Y:S01]  /*0810*/  ISETP.EQ.AND P0, PT, R10, RZ, !P0 ;  /* 0x000000ff0a00720c */ /* 0x000fe20004702270 */
[----:B------:R-:W-:Y:S04]  /*0820*/  LDS R4, [R15+UR4] ;  /* 0x000000040f047984 */ /* 0x000fe80008000800 */
[----:B------:R-:W-:Y:S04]  /*0830*/  LDS R5, [R15+UR4+0x10] ;  /* 0x000010040f057984 */ /* 0x000fe80008000800 */
[----:B------:R-:W-:Y:S04]  /*0840*/  LDS R6, [R15+UR4+0x20] ;  /* 0x000020040f067984 */ /* 0x000fe80008000800 */
[----:B------:R-:W3:Y:S01]  /*0850*/  LDS R7, [R15+UR4+0x30] ;  /* 0x000030040f077984 */ /* 0x000ee20008000800 */
[----:B------:R-:W-:Y:S06]  /*0860*/  BAR.SYNC.DEFER_BLOCKING 0x0 ;  /* 0x0000000000007b1d */ /* 0x000fec0000010000 */
[----:B---3--:R1:W-:Y:S02]  /*0870*/  STS.128 [R17], R4 ;  /* 0x0000000411007388 */ /* 0x0083e40000000c00 */
[----:B------:R-:W-:Y:S01]  /*0880*/  BAR.SYNC.DEFER_BLOCKING 0x0 ;  /* 0x0000000000007b1d */ /* 0x000fe20000010000 */
[----:B-1----:R-:W-:-:S05]  /*0890*/  IMAD.WIDE R4, R21, 0x4, R18 ;  /* 0x0000000415047825 */ /* 0x002fca00078e0212 */
[----:B------:R-:W1:Y:S02]  /*08a0*/  LDS R11, [R11] ;  /* 0x000000000b0b7984 */ /* 0x000e640000000800 */
[----:B-1----:R-:W-:Y:S01]  /*08b0*/  FFMA R0, R11, R2, 9.9999997473787516356e-06 ;  /* 0x3727c5ac0b007423 */ /* 0x002fe20000000002 */
[----:B--2---:R-:W-:-:S03]  /*08c0*/  IMAD.WIDE R2, R21, 0x4, R12 ;  /* 0x0000000415027825 */ /* 0x004fc600078e020c */
[----:B------:R-:W1:Y:S01]  /*08d0*/  MUFU.RSQ R9, R0 ;  /* 0x0000000000097308 */ /* 0x000e620000001400 */
[----:B------:R-:W-:Y:S06]  /*08e0*/  BAR.SYNC.DEFER_BLOCKING 0x0 ;  /* 0x0000000000007b1d */ /* 0x000fec0000010000 */
[----:B-1----:R1:W-:Y:S01]  /*08f0*/  @P0 STG.E desc[UR6][R2.64], R9 ;  /* 0x0000000902000986 */ /* 0x0023e2000c101906 */
[----:B------:R-:W-:Y:S05]  /*0900*/  @!P0 EXIT ;  /* 0x000000000000894d */ /* 0x000fea0003800000 */
[----:B-1----:R-:W-:-:S05]  /*0910*/  FMUL R3, R8, 0.0625 ;  /* 0x3d80000008037820 */ /* 0x002fca0000400000 */
[----:B------:R-:W-:Y:S01]  /*0920*/  STG.E desc[UR6][R4.64], R3 ;  /* 0x0000000304007986 */ /* 0x000fe2000c101906 */
[----:B------:R-:W-:Y:S05]  /*0930*/  EXIT ;  /* 0x000000000000794d */ /* 0x000fea0003800000 */
.L_x_0:
[----:B------:R-:W-:-:S00]  /*0940*/  BRA `(.L_x_0) ;  /* 0xfffffffc00fc7947 */ /* 0x000fc0000383ffff */
[----:B------:R-:W-:-:S00]  /*0950*/  NOP ;  /* 0x0000000000007918 */ /* 0x000fc00000000000 */
        /* <DEDUP_REMOVED lines=10> */
.L_x_1:


//--------------------- .nv.global.init           --------------------------
	.section	.nv.global.init,"aw",@progbits
.nv.global.init:
	.type		_$_str,@object
	.size		_$_str,(.L_0 - _$_str)
_$_str:
        /*0000*/ 	.byte	0x5f, 0x5f, 0x43, 0x55, 0x44, 0x41, 0x5f, 0x46, 0x54, 0x5a, 0x00
.L_0:


//--------------------- .nv.shared.triton_per_fused__native_batch_norm_legit_24 --------------------------
	.section	.nv.shared.triton_per_fused__native_batch_norm_legit_24,"aw",@nobits
	.sectionflags	@""
	.align	16
	.zero		1024


//--------------------- .nv.constant0.triton_per_fused__native_batch_norm_legit_24 --------------------------
	.section	.nv.constant0.triton_per_fused__native_batch_norm_legit_24,"a",@progbits
	.sectionflags	@""
	.align	4
.nv.constant0.triton_per_fused__native_batch_norm_legit_24:
	.zero		560
